	.headerflags	@"EF_CUDA_TEXMODE_UNIFIED EF_CUDA_64BIT_ADDRESS EF_CUDA_ACCELERATORS EF_CUDA_SM90 EF_CUDA_VIRTUAL_SM(EF_CUDA_SM90)"
	.elftype	@"ET_EXEC"


//--------------------- .nv.info                  --------------------------
	.section	.nv.info,"",@"SHT_CUDA_INFO"
	.align	4


	//----- nvinfo : EIATTR_REGCOUNT
	.align		4
        /*0000*/ 	.byte	0x04, 0x2f
        /*0002*/ 	.short	(.L_3 - .L_2)
	.align		4
.L_2:
        /*0004*/ 	.word	index@(triton_poi_fused__native_batch_norm_legit_no_training_cat_relu_16)
        /*0008*/ 	.word	0x00000017


	//----- nvinfo : EIATTR_MIN_STACK_SIZE
	.align		4
.L_3:
        /*000c*/ 	.byte	0x04, 0x12
        /*000e*/ 	.short	(.L_5 - .L_4)
	.align		4
.L_4:
        /*0010*/ 	.word	index@(triton_poi_fused__native_batch_norm_legit_no_training_cat_relu_16)
        /*0014*/ 	.word	0x00000000


	//----- nvinfo : EIATTR_FRAME_SIZE
	.align		4
.L_5:
        /*0018*/ 	.byte	0x04, 0x11
        /*001a*/ 	.short	(.L_7 - .L_6)
	.align		4
.L_6:
        /*001c*/ 	.word	index@(triton_poi_fused__native_batch_norm_legit_no_training_cat_relu_16)
        /*0020*/ 	.word	0x00000000


	//----- nvinfo : EIATTR_MIN_STACK_SIZE
	.align		4
.L_7:
        /*0024*/ 	.byte	0x04, 0x12
        /*0026*/ 	.short	(.L_9 - .L_8)
	.align		4
.L_8:
        /*0028*/ 	.word	index@(triton_poi_fused__native_batch_norm_legit_no_training_cat_relu_16)
        /*002c*/ 	.word	0x00000000
.L_9:


//--------------------- .nv.info.triton_poi_fused__native_batch_norm_legit_no_training_cat_relu_16 --------------------------
	.section	.nv.info.triton_poi_fused__native_batch_norm_legit_no_training_cat_relu_16,"",@"SHT_CUDA_INFO"
	.sectionflags	@""
	.align	4


	//----- nvinfo : EIATTR_CUDA_API_VERSION
	.align		4
        /*0000*/ 	.byte	0x04, 0x37
        /*0002*/ 	.short	(.L_11 - .L_10)
.L_10:
        /*0004*/ 	.word	0x0000007c


	//----- nvinfo : EIATTR_KPARAM_INFO
	.align		4
.L_11:
        /*0008*/ 	.byte	0x04, 0x17
        /*000a*/ 	.short	(.L_13 - .L_12)
.L_12:
        /*000c*/ 	.word	0x00000000
        /*0010*/ 	.short	0x0008
        /*0012*/ 	.short	0x0040
        /*0014*/ 	.byte	0x00, 0xf0, 0x11, 0x00


	//----- nvinfo : EIATTR_KPARAM_INFO
	.align		4
.L_13:
        /*0018*/ 	.byte	0x04, 0x17
        /*001a*/ 	.short	(.L_15 - .L_14)
.L_14:
        /*001c*/ 	.word	0x00000000
        /*0020*/ 	.short	0x0007
        /*0022*/ 	.short	0x0038
        /*0024*/ 	.byte	0x00, 0xf4, 0x21, 0x00


	//----- nvinfo : EIATTR_KPARAM_INFO
	.align		4
.L_15:
        /*0028*/ 	.byte	0x04, 0x17
        /*002a*/ 	.short	(.L_17 - .L_16)
.L_16:
        /*002c*/ 	.word	0x00000000
        /*0030*/ 	.short	0x0006
        /*0032*/ 	.short	0x0030
        /*0034*/ 	.byte	0x00, 0xf4, 0x21, 0x00


	//----- nvinfo : EIATTR_KPARAM_INFO
	.align		4
.L_17:
        /*0038*/ 	.byte	0x04, 0x17
        /*003a*/ 	.short	(.L_19 - .L_18)
.L_18:
        /*003c*/ 	.word	0x00000000
        /*0040*/ 	.short	0x0005
        /*0042*/ 	.short	0x0028
        /*0044*/ 	.byte	0x00, 0xf4, 0x21, 0x00


	//----- nvinfo : EIATTR_KPARAM_INFO
	.align		4
.L_19:
        /*0048*/ 	.byte	0x04, 0x17
        /*004a*/ 	.short	(.L_21 - .L_20)
.L_20:
        /*004c*/ 	.word	0x00000000
        /*0050*/ 	.short	0x0004
        /*0052*/ 	.short	0x0020
        /*0054*/ 	.byte	0x00, 0xf4, 0x21, 0x00


	//----- nvinfo : EIATTR_KPARAM_INFO
	.align		4
.L_21:
        /*0058*/ 	.byte	0x04, 0x17
        /*005a*/ 	.short	(.L_23 - .L_22)
.L_22:
        /*005c*/ 	.word	0x00000000
        /*0060*/ 	.short	0x0003
        /*0062*/ 	.short	0x0018
        /*0064*/ 	.byte	0x00, 0xf4, 0x21, 0x00


	//----- nvinfo : EIATTR_KPARAM_INFO
	.align		4
.L_23:
        /*0068*/ 	.byte	0x04, 0x17
        /*006a*/ 	.short	(.L_25 - .L_24)
.L_24:
        /*006c*/ 	.word	0x00000000
        /*0070*/ 	.short	0x0002
        /*0072*/ 	.short	0x0010
        /*0074*/ 	.byte	0x00, 0xf4, 0x21, 0x00


	//----- nvinfo : EIATTR_KPARAM_INFO
	.align		4
.L_25:
        /*0078*/ 	.byte	0x04, 0x17
        /*007a*/ 	.short	(.L_27 - .L_26)
.L_26:
        /*007c*/ 	.word	0x00000000
        /*0080*/ 	.short	0x0001
        /*0082*/ 	.short	0x0008
        /*0084*/ 	.byte	0x00, 0xf4, 0x21, 0x00


	//----- nvinfo : EIATTR_KPARAM_INFO
	.align		4
.L_27:
        /*0088*/ 	.byte	0x04, 0x17
        /*008a*/ 	.short	(.L_29 - .L_28)
.L_28:
        /*008c*/ 	.word	0x00000000
        /*0090*/ 	.short	0x0000
        /*0092*/ 	.short	0x0000
        /*0094*/ 	.byte	0x00, 0xf4, 0x21, 0x00


	//----- nvinfo : EIATTR_SPARSE_MMA_MASK
	.align		4
.L_29:
        /*0098*/ 	.byte	0x03, 0x50
        /*009a*/ 	.short	0x0000


	//----- nvinfo : EIATTR_MAXREG_COUNT
	.align		4
        /*009c*/ 	.byte	0x03, 0x1b
        /*009e*/ 	.short	0x00ff


	//----- nvinfo : EIATTR_EXIT_INSTR_OFFSETS
	.align		4
        /*00a0*/ 	.byte	0x04, 0x1c
        /*00a2*/ 	.short	(.L_31 - .L_30)


	//   ....[0]....
.L_30:
        /*00a4*/ 	.word	0x00000520


	//----- nvinfo : EIATTR_REQNTID
	.align		4
.L_31:
        /*00a8*/ 	.byte	0x04, 0x10
        /*00aa*/ 	.short	(.L_33 - .L_32)
.L_32:
        /*00ac*/ 	.word	0x00000100
        /*00b0*/ 	.word	0x00000001
        /*00b4*/ 	.word	0x00000001


	//----- nvinfo : EIATTR_CBANK_PARAM_SIZE
	.align		4
.L_33:
        /*00b8*/ 	.byte	0x03, 0x19
        /*00ba*/ 	.short	0x0044


	//----- nvinfo : EIATTR_PARAM_CBANK
	.align		4
        /*00bc*/ 	.byte	0x04, 0x0a
        /*00be*/ 	.short	(.L_35 - .L_34)
	.align		4
.L_34:
        /*00c0*/ 	.word	index@(.nv.constant0.triton_poi_fused__native_batch_norm_legit_no_training_cat_relu_16)
        /*00c4*/ 	.short	0x0210
        /*00c6*/ 	.short	0x0044


	//----- nvinfo : EIATTR_SW_WAR
	.align		4
.L_35:
        /*00c8*/ 	.byte	0x04, 0x36
        /*00ca*/ 	.short	(.L_37 - .L_36)
.L_36:
        /*00cc*/ 	.word	0x00000008
.L_37:


//--------------------- .nv.callgraph             --------------------------
	.section	.nv.callgraph,"",@"SHT_CUDA_CALLGRAPH"
	.align	4
	.sectionentsize	8
	.align		4
        /*0000*/ 	.word	0x00000000
	.align		4
        /*0004*/ 	.word	0xffffffff
	.align		4
        /*0008*/ 	.word	0x00000000
	.align		4
        /*000c*/ 	.word	0xfffffffe
	.align		4
        /*0010*/ 	.word	0x00000000
	.align		4
        /*0014*/ 	.word	0xfffffffd
	.align		4
        /*0018*/ 	.word	0x00000000
	.align		4
        /*001c*/ 	.word	0xfffffffc


//--------------------- .nv.constant4             --------------------------
	.section	.nv.constant4,"a",@progbits
	.align	8
	.align		8
.nv.constant4:
        /*0000*/ 	.dword	_$_str
	.align		8
        /*0008*/ 	.dword	_$_str_$_2


//--------------------- .text.triton_poi_fused__native_batch_norm_legit_no_training_cat_relu_16 --------------------------
	.section	.text.triton_poi_fused__native_batch_norm_legit_no_training_cat_relu_16,"ax",@progbits
	.align	128
        .global         triton_poi_fused__native_batch_norm_legit_no_training_cat_relu_16
        .type           triton_poi_fused__native_batch_norm_legit_no_training_cat_relu_16,@function
        .size           triton_poi_fused__native_batch_norm_legit_no_training_cat_relu_16,(.L_x_1 - triton_poi_fused__native_batch_norm_legit_no_training_cat_relu_16)
        .other          triton_poi_fused__native_batch_norm_legit_no_training_cat_relu_16,@"STO_CUDA_ENTRY STV_DEFAULT"
triton_poi_fused__native_batch_norm_legit_no_training_cat_relu_16:
.text.triton_poi_fused__native_batch_norm_legit_no_training_cat_relu_16:
[----:B------:R-:W-:Y:S01]  /*0000*/  LDC R1, c[0x0][0x28] ;  /* 0x00000a00ff017b82 */ /* 0x000fe20000000800 */
[----:B------:R-:W1:Y:S07]  /*0010*/  S2R R0, SR_TID.X ;  /* 0x0000000000007919 */ /* 0x000e6e0000002100 */
[----:B------:R-:W2:Y:S01]  /*0020*/  LDC.64 R4, c[0x0][0x228] ;  /* 0x00008a00ff047b82 */ /* 0x000ea20000000a00 */
[----:B------:R-:W-:Y:S01]  /*0030*/  ULDC.64 UR4, c[0x0][0x208] ;  /* 0x0000820000047ab9 */ /* 0x000fe20000000a00 */
[----:B------:R-:W-:Y:S01]  /*0040*/  ULDC.64 UR6, c[0x0][0x218] ;  /* 0x0000860000067ab9 */ /* 0x000fe20000000a00 */
[----:B------:R-:W3:Y:S01]  /*0050*/  S2R R3, SR_CTAID.X ;  /* 0x0000000000037919 */ /* 0x000ee20000002500 */
[----:B-1----:R-:W-:-:S05]  /*0060*/  IMAD.SHL.U32 R0, R0, 0x2, RZ ;  /* 0x0000000200007824 */ /* 0x002fca00078e00ff */
[----:B------:R-:W-:-:S05]  /*0070*/  LOP3.LUT R0, R0, 0x1fe, RZ, 0xc0, !PT ;  /* 0x000001fe00007812 */ /* 0x000fca00078ec0ff */
[----:B---3--:R-:W-:-:S05]  /*0080*/  IMAD R0, R3, 0x200, R0 ;  /* 0x0000020003007824 */ /* 0x008fca00078e0200 */
[----:B------:R-:W-:-:S04]  /*0090*/  SHF.R.S32.HI R3, RZ, 0x1f, R0 ;  /* 0x0000001fff037819 */ /* 0x000fc80000011400 */
[----:B------:R-:W-:-:S04]  /*00a0*/  LEA.HI R8, R3, R0, RZ, 0x6 ;  /* 0x0000000003087211 */ /* 0x000fc800078f30ff */
[----:B------:R-:W-:-:S05]  /*00b0*/  SHF.R.S32.HI R6, RZ, 0x6, R8 ;  /* 0x00000006ff067819 */ /* 0x000fca0000011408 */
[----:B------:R-:W-:-:S05]  /*00c0*/  IMAD.HI R2, R6, 0x38e38e39, RZ ;  /* 0x38e38e3906027827 */ /* 0x000fca00078e02ff */
[----:B------:R-:W-:-:S04]  /*00d0*/  SHF.R.U32.HI R3, RZ, 0x1f, R2 ;  /* 0x0000001fff037819 */ /* 0x000fc80000011602 */
[----:B------:R-:W-:-:S05]  /*00e0*/  LEA.HI.SX32 R3, R2, R3, 0x1a ;  /* 0x0000000302037211 */ /* 0x000fca00078fd2ff */
[----:B------:R-:W-:Y:S02]  /*00f0*/  IMAD R6, R3, -0x120, R6 ;  /* 0xfffffee003067824 */ /* 0x000fe400078e0206 */
[----:B------:R-:W-:Y:S01]  /*0100*/  IMAD.HI R10, R0, 0x38e38e39, RZ ;  /* 0x38e38e39000a7827 */ /* 0x000fe200078e02ff */
[----:B------:R-:W-:Y:S01]  /*0110*/  LOP3.LUT R9, R8, 0xffffffc0, RZ, 0xc0, !PT ;  /* 0xffffffc008097812 */ /* 0x000fe200078ec0ff */
[----:B------:R-:W1:Y:S02]  /*0120*/  LDC.64 R2, c[0x0][0x210] ;  /* 0x00008400ff027b82 */ /* 0x000e640000000a00 */
[----:B--2---:R-:W-:-:S05]  /*0130*/  IMAD.WIDE R4, R6, 0x4, R4 ;  /* 0x0000000406047825 */ /* 0x004fca00078e0204 */
[----:B------:R2:W3:Y:S01]  /*0140*/  LDG.E.EL R7, desc[UR4][R4.64] ;  /* 0x0000000404077981 */ /* 0x0004e2000c2e1900 */
[----:B------:R-:W-:Y:S01]  /*0150*/  SHF.R.U32.HI R11, RZ, 0x1f, R10 ;  /* 0x0000001fff0b7819 */ /* 0x000fe2000001160a */
[----:B------:R-:W-:-:S03]  /*0160*/  IMAD.IADD R9, R0, 0x1, -R9 ;  /* 0x0000000100097824 */ /* 0x000fc600078e0a09 */
[----:B------:R-:W-:Y:S01]  /*0170*/  LEA.HI.SX32 R11, R10, R11, 0x14 ;  /* 0x0000000b0a0b7211 */ /* 0x000fe200078fa2ff */
[----:B------:R-:W-:-:S04]  /*0180*/  IMAD.SHL.U32 R10, R6, 0x40, RZ ;  /* 0x00000040060a7824 */ /* 0x000fc800078e00ff */
[C---:B------:R-:W-:Y:S01]  /*0190*/  IMAD.SHL.U32 R12, R11.reuse, 0x800, RZ ;  /* 0x000008000b0c7824 */ /* 0x040fe200078e00ff */
[----:B--2---:R-:W-:Y:S01]  /*01a0*/  SHF.R.S32.HI R4, RZ, 0x1f, R9 ;  /* 0x0000001fff047819 */ /* 0x004fe20000011409 */
[----:B------:R-:W-:-:S03]  /*01b0*/  IMAD R8, R11, -0x4800, R0 ;  /* 0xffffb8000b087824 */ /* 0x000fc600078e0200 */
[----:B------:R-:W-:Y:S01]  /*01c0*/  IADD3 R5, P0, P1, R10, R9, R12 ;  /* 0x000000090a057210 */ /* 0x000fe2000791e00c */
[----:B------:R-:W-:Y:S01]  /*01d0*/  IMAD R17, R11, 0x4000, R8 ;  /* 0x000040000b117824 */ /* 0x000fe200078e0208 */
[----:B------:R-:W-:Y:S01]  /*01e0*/  SHF.R.S32.HI R13, RZ, 0x1f, R12 ;  /* 0x0000001fff0d7819 */ /* 0x000fe2000001140c */
[----:B------:R-:W2:Y:S01]  /*01f0*/  LDC.64 R8, c[0x0][0x220] ;  /* 0x00008800ff087b82 */ /* 0x000ea20000000a00 */
[----:B------:R-:W-:Y:S01]  /*0200*/  SHF.R.S32.HI R10, RZ, 0x1f, R10 ;  /* 0x0000001fff0a7819 */ /* 0x000fe2000001140a */
[----:B-1----:R-:W-:Y:S01]  /*0210*/  IMAD.WIDE R16, R17, 0x4, R2 ;  /* 0x0000000411107825 */ /* 0x002fe200078e0202 */
[----:B------:R-:W-:Y:S02]  /*0220*/  LEA R18, P2, R5, UR6, 0x2 ;  /* 0x0000000605127c11 */ /* 0x000fe4000f8410ff */
[----:B------:R-:W-:Y:S02]  /*0230*/  CS2R R2, SRZ ;  /* 0x0000000000027805 */ /* 0x000fe4000001ff00 */
[----:B------:R-:W-:-:S02]  /*0240*/  IADD3.X R4, R10, R4, R13, P0, P1 ;  /* 0x000000040a047210 */ /* 0x000fc400007e240d */
[C---:B------:R-:W-:Y:S01]  /*0250*/  ISETP.GE.AND P1, PT, R6.reuse, 0x100, PT ;  /* 0x000001000600780c */ /* 0x040fe20003f26270 */
[----:B------:R-:W1:Y:S01]  /*0260*/  LDC.64 R12, c[0x0][0x230] ;  /* 0x00008c00ff0c7b82 */ /* 0x000e620000000a00 */
[----:B------:R-:W-:Y:S02]  /*0270*/  ISETP.GT.AND P0, PT, R6, 0xff, PT ;  /* 0x000000ff0600780c */ /* 0x000fe40003f04270 */
[----:B------:R-:W-:-:S05]  /*0280*/  LEA.HI.X R19, R5, UR7, R4, 0x2, P2 ;  /* 0x0000000705137c11 */ /* 0x000fca00090f1404 */
[----:B------:R-:W4:Y:S01]  /*0290*/  LDC.64 R10, c[0x0][0x238] ;  /* 0x00008e00ff0a7b82 */ /* 0x000f220000000a00 */
[----:B------:R-:W-:-:S03]  /*02a0*/  CS2R R4, SRZ ;  /* 0x0000000000047805 */ /* 0x000fc6000001ff00 */
[----:B------:R-:W5:Y:S01]  /*02b0*/  @!P1 LDG.E.64 R2, desc[UR4][R16.64] ;  /* 0x0000000410029981 */ /* 0x000f62000c1e1b00 */
[----:B--2---:R-:W-:-:S03]  /*02c0*/  IMAD.WIDE R8, R6, 0x4, R8 ;  /* 0x0000000406087825 */ /* 0x004fc600078e0208 */
[----:B------:R-:W2:Y:S04]  /*02d0*/  @P0 LDG.E.64 R4, desc[UR4][R18.64+-0x10000] ;  /* 0xff00000412040981 */ /* 0x000ea8000c1e1b00 */
[----:B------:R1:W2:Y:S02]  /*02e0*/  LDG.E.EL R8, desc[UR4][R8.64] ;  /* 0x0000000408087981 */ /* 0x0002a4000c2e1900 */
[----:B-1----:R-:W-:-:S06]  /*02f0*/  IMAD.WIDE R12, R6, 0x4, R12 ;  /* 0x00000004060c7825 */ /* 0x002fcc00078e020c */
[----:B------:R-:W2:Y:S01]  /*0300*/  LDG.E.EL R12, desc[UR4][R12.64] ;  /* 0x000000040c0c7981 */ /* 0x000ea2000c2e1900 */
[----:B----4-:R-:W-:Y:S02]  /*0310*/  IMAD.WIDE R14, R6, 0x4, R10 ;  /* 0x00000004060e7825 */ /* 0x010fe400078e020a */
[----:B------:R-:W1:Y:S04]  /*0320*/  LDC.64 R10, c[0x0][0x240] ;  /* 0x00009000ff0a7b82 */ /* 0x000e680000000a00 */
[----:B------:R-:W4:Y:S01]  /*0330*/  LDG.E.EL R15, desc[UR4][R14.64] ;  /* 0x000000040e0f7981 */ /* 0x000f22000c2e1900 */
[----:B0-----:R-:W-:Y:S02]  /*0340*/  IMAD.MOV.U32 R9, RZ, RZ, 0x3e800000 ;  /* 0x3e800000ff097424 */ /* 0x001fe400078e00ff */
[----:B-1----:R-:W-:-:S04]  /*0350*/  IMAD.WIDE R10, R0, 0x4, R10 ;  /* 0x00000004000a7825 */ /* 0x002fc800078e020a */
[----:B---3--:R-:W-:Y:S02]  /*0360*/  FADD R20, R7, 9.9999997473787516356e-06 ;  /* 0x3727c5ac07147421 */ /* 0x008fe40000000000 */
[----:B------:R-:W0:Y:S02]  /*0370*/  LDC.64 R6, c[0x0][0x248] ;  /* 0x00009200ff067b82 */ /* 0x000e240000000a00 */
[----:B------:R-:W1:Y:S02]  /*0380*/  MUFU.SQRT R16, R20 ;  /* 0x0000001400107308 */ /* 0x000e640000002000 */
[C---:B-1----:R-:W-:Y:S02]  /*0390*/  FSETP.GT.AND P2, PT, R16.reuse, 8.50705917302346158658e+37, PT ;  /* 0x7e8000001000780b */ /* 0x042fe40003f44000 */
[----:B------:R-:W-:-:S11]  /*03a0*/  FSETP.GEU.AND P3, PT, R16, 1.175494350822287508e-38, PT ;  /* 0x008000001000780b */ /* 0x000fd60003f6e000 */
[----:B------:R-:W-:-:S04]  /*03b0*/  @P2 FMUL R16, R16, 0.25 ;  /* 0x3e80000010102820 */ /* 0x000fc80000400000 */
[----:B------:R-:W-:-:S06]  /*03c0*/  @!P3 FMUL R16, R16, 16777216 ;  /* 0x4b8000001010b820 */ /* 0x000fcc0000400000 */
[----:B------:R-:W1:Y:S01]  /*03d0*/  MUFU.RCP R16, R16 ;  /* 0x0000001000107308 */ /* 0x000e620000001000 */
[----:B------:R-:W-:Y:S02]  /*03e0*/  FSEL R9, R9, 1, P2 ;  /* 0x3f80000009097808 */ /* 0x000fe40001000000 */
[----:B-----5:R-:W-:Y:S02]  /*03f0*/  SEL R2, R2, RZ, !P1 ;  /* 0x000000ff02027207 */ /* 0x020fe40004800000 */
[----:B------:R-:W-:Y:S02]  /*0400*/  SEL R3, R3, RZ, !P1 ;  /* 0x000000ff03037207 */ /* 0x000fe40004800000 */
[----:B--2---:R-:W-:Y:S01]  /*0410*/  @P1 SEL R2, R4, RZ, P0 ;  /* 0x000000ff04021207 */ /* 0x004fe20000000000 */
[----:B------:R-:W-:Y:S01]  /*0420*/  @!P3 FMUL R9, R9, 16777216 ;  /* 0x4b8000000909b820 */ /* 0x000fe20000400000 */
[----:B------:R-:W-:-:S03]  /*0430*/  @P1 SEL R3, R5, RZ, P0 ;  /* 0x000000ff05031207 */ /* 0x000fc60000000000 */
[C---:B------:R-:W-:Y:S02]  /*0440*/  FADD R4, -R8.reuse, R2 ;  /* 0x0000000208047221 */ /* 0x040fe40000000100 */
[----:B------:R-:W-:Y:S01]  /*0450*/  FADD R8, -R8, R3 ;  /* 0x0000000308087221 */ /* 0x000fe20000000100 */
[----:B-1----:R-:W-:-:S04]  /*0460*/  FMUL R9, R16, R9 ;  /* 0x0000000910097220 */ /* 0x002fc80000400000 */
[-C--:B------:R-:W-:Y:S01]  /*0470*/  FMUL R4, R4, R9.reuse ;  /* 0x0000000904047220 */ /* 0x080fe20000400000 */
[----:B------:R-:W-:-:S03]  /*0480*/  FMUL R8, R8, R9 ;  /* 0x0000000908087220 */ /* 0x000fc60000400000 */
[C-C-:B----4-:R-:W-:Y:S01]  /*0490*/  FFMA R4, R12.reuse, R4, R15.reuse ;  /* 0x000000040c047223 */ /* 0x150fe2000000000f */
[----:B------:R-:W-:-:S04]  /*04a0*/  FFMA R8, R12, R8, R15 ;  /* 0x000000080c087223 */ /* 0x000fc8000000000f */
[----:B------:R-:W-:Y:S02]  /*04b0*/  FSETP.GEU.AND P0, PT, R4, RZ, PT ;  /* 0x000000ff0400720b */ /* 0x000fe40003f0e000 */
[----:B------:R-:W-:Y:S01]  /*04c0*/  FSETP.GEU.AND P1, PT, R8, RZ, PT ;  /* 0x000000ff0800720b */ /* 0x000fe20003f2e000 */
[----:B0-----:R-:W-:Y:S01]  /*04d0*/  IMAD.WIDE R6, R0, 0x4, R6 ;  /* 0x0000000400067825 */ /* 0x001fe200078e0206 */
[----:B------:R-:W-:Y:S02]  /*04e0*/  FSEL R4, R4, RZ, P0 ;  /* 0x000000ff04047208 */ /* 0x000fe40000000000 */
[----:B------:R-:W-:Y:S01]  /*04f0*/  FSEL R5, R8, RZ, P1 ;  /* 0x000000ff08057208 */ /* 0x000fe20000800000 */
[----:B------:R-:W-:Y:S04]  /*0500*/  STG.E.64 desc[UR4][R10.64], R2 ;  /* 0x000000020a007986 */ /* 0x000fe8000c101b04 */
[----:B------:R-:W-:Y:S01]  /*0510*/  STG.E.64 desc[UR4][R6.64], R4 ;  /* 0x0000000406007986 */ /* 0x000fe2000c101b04 */
[----:B------:R-:W-:Y:S05]  /*0520*/  EXIT ;  /* 0x000000000000794d */ /* 0x000fea0003800000 */
.L_x_0:
[----:B------:R-:W-:-:S00]  /*0530*/  BRA `(.L_x_0) ;  /* 0xfffffffc00fc7947 */ /* 0x000fc0000383ffff */
[----:B------:R-:W-:-:S00]  /*0540*/  NOP ;  /* 0x0000000000007918 */ /* 0x000fc00000000000 */
        /* <DEDUP_REMOVED lines=11> */
.L_x_1:


//--------------------- .nv.global.init           --------------------------
	.section	.nv.global.init,"aw",@progbits
.nv.global.init:
	.type		_$_str,@object
	.size		_$_str,(_$_str_$_2 - _$_str)
_$_str:
        /*0000*/ 	.byte	0x5f, 0x5f, 0x43, 0x55, 0x44, 0x41, 0x5f, 0x46, 0x54, 0x5a, 0x00
	.type		_$_str_$_2,@object
	.size		_$_str_$_2,(.L_1 - _$_str_$_2)
_$_str_$_2:
        /*000b*/ 	.byte	0x5f, 0x5f, 0x43, 0x55, 0x44, 0x41, 0x5f, 0x50, 0x52, 0x45, 0x43, 0x5f, 0x53, 0x51, 0x52, 0x54
        /*001b*/ 	.byte	0x00
.L_1:


//--------------------- .nv.constant0.triton_poi_fused__native_batch_norm_legit_no_training_cat_relu_16 --------------------------
	.section	.nv.constant0.triton_poi_fused__native_batch_norm_legit_no_training_cat_relu_16,"a",@progbits
	.sectionflags	@""
	.align	4
.nv.constant0.triton_poi_fused__native_batch_norm_legit_no_training_cat_relu_16:
	.zero		596
